//
// Generated by NVIDIA NVVM Compiler
//
// Compiler Build ID: CL-36424714
// Cuda compilation tools, release 13.0, V13.0.88
// Based on NVVM 20.0.0
//

.version 9.0
.target sm_100
.address_size 64

	// .globl	_Z8kernel_APi

.visible .entry _Z8kernel_APi(
	.param .u64 .ptr .align 1 _Z8kernel_APi_param_0
)
{
	.reg .b32 	%r<12>;
	.reg .b64 	%rd<5>;

	ld.param.u64 	%rd1, [_Z8kernel_APi_param_0];
	cvta.to.global.u64 	%rd2, %rd1;
	mov.u32 	%r1, %tid.x;
	mov.u32 	%r2, %tid.y;
	mov.u32 	%r3, %ntid.x;
	mov.u32 	%r4, %ctaid.x;
	mov.u32 	%r5, %ntid.y;
	mov.u32 	%r6, %ctaid.y;
	mov.u32 	%r7, %nctaid.x;
	mad.lo.s32 	%r8, %r7, %r6, %r4;
	mad.lo.s32 	%r9, %r8, %r5, %r2;
	mad.lo.s32 	%r10, %r9, %r3, %r1;
	add.s32 	%r11, %r10, 1;
	mul.wide.s32 	%rd3, %r10, 4;
	add.s64 	%rd4, %rd2, %rd3;
	st.global.u32 	[%rd4], %r11;
	ret;

}
	// .globl	_Z8kernel_BPi
.visible .entry _Z8kernel_BPi(
	.param .u64 .ptr .align 1 _Z8kernel_BPi_param_0
)
{
	.reg .b32 	%r<13>;
	.reg .b64 	%rd<5>;

	ld.param.u64 	%rd1, [_Z8kernel_BPi_param_0];
	cvta.to.global.u64 	%rd2, %rd1;
	mov.u32 	%r1, %tid.x;
	mov.u32 	%r2, %tid.y;
	mov.u32 	%r3, %ntid.x;
	mov.u32 	%r4, %ctaid.x;
	mov.u32 	%r5, %ntid.y;
	mov.u32 	%r6, %ctaid.y;
	mov.u32 	%r7, %nctaid.x;
	mad.lo.s32 	%r8, %r7, %r6, %r4;
	mad.lo.s32 	%r9, %r8, %r5, %r2;
	mad.lo.s32 	%r10, %r9, %r3, %r1;
	mul.wide.s32 	%rd3, %r10, 4;
	add.s64 	%rd4, %rd2, %rd3;
	ld.global.u32 	%r11, [%rd4];
	add.s32 	%r12, %r11, 1;
	st.global.u32 	[%rd4], %r12;
	ret;

}


// ===== COMPILED SASS (sm_100) =====

	.target	sm_100

	.elftype	@"ET_EXEC"


//--------------------- .note.nv.tkinfo           --------------------------
	.section	.note.nv.tkinfo,"",@"SHT_NOTE"
	.sectionflags	@"SHF_NOTE_NV_TKINFO"
	.tkinfo
        /*0018*/ 	.word	0x00000002
        /*0030*/ 	.string	""
        /*0030*/ 	.string	"ptxas"
        /*0030*/ 	.string	"Cuda compilation tools, release 13.0, V13.0.88"
        /*0030*/ 	.string	"Build cuda_13.0.r13.0/compiler.36424714_0"
        /*0030*/ 	.string	"-arch sm_100 -m 64 "



//--------------------- .note.nv.cuinfo           --------------------------
	.section	.note.nv.cuinfo,"",@"SHT_NOTE"
	.sectionflags	@"SHF_NOTE_NV_CUINFO"
        /*0018*/ 	.short	0x0002
        /*001a*/ 	.short	0x0064
        /*001c*/ 	.short	0x0082
	.zero		2


//--------------------- .nv.info                  --------------------------
	.section	.nv.info,"",@"SHT_CUDA_INFO"
	.align	4


	//----- nvinfo : EIATTR_REGCOUNT
	.align		4
        /*0000*/ 	.byte	0x04, 0x2f
        /*0002*/ 	.short	(.L_1 - .L_0)
	.align		4
.L_0:
        /*0004*/ 	.word	index@(_Z8kernel_APi)
        /*0008*/ 	.word	0x0000000c


	//----- nvinfo : EIATTR_FRAME_SIZE
	.align		4
.L_1:
        /*000c*/ 	.byte	0x04, 0x11
        /*000e*/ 	.short	(.L_3 - .L_2)
	.align		4
.L_2:
        /*0010*/ 	.word	index@(_Z8kernel_APi)
        /*0014*/ 	.word	0x00000000


	//----- nvinfo : EIATTR_REGCOUNT
	.align		4
.L_3:
        /*0018*/ 	.byte	0x04, 0x2f
        /*001a*/ 	.short	(.L_5 - .L_4)
	.align		4
.L_4:
        /*001c*/ 	.word	index@(_Z8kernel_BPi)
        /*0020*/ 	.word	0x0000000c


	//----- nvinfo : EIATTR_FRAME_SIZE
	.align		4
.L_5:
        /*0024*/ 	.byte	0x04, 0x11
        /*0026*/ 	.short	(.L_7 - .L_6)
	.align		4
.L_6:
        /*0028*/ 	.word	index@(_Z8kernel_BPi)
        /*002c*/ 	.word	0x00000000


	//----- nvinfo : EIATTR_MIN_STACK_SIZE
	.align		4
.L_7:
        /*0030*/ 	.byte	0x04, 0x12
        /*0032*/ 	.short	(.L_9 - .L_8)
	.align		4
.L_8:
        /*0034*/ 	.word	index@(_Z8kernel_BPi)
        /*0038*/ 	.word	0x00000000


	//----- nvinfo : EIATTR_MIN_STACK_SIZE
	.align		4
.L_9:
        /*003c*/ 	.byte	0x04, 0x12
        /*003e*/ 	.short	(.L_11 - .L_10)
	.align		4
.L_10:
        /*0040*/ 	.word	index@(_Z8kernel_APi)
        /*0044*/ 	.word	0x00000000
.L_11:


//--------------------- .nv.compat                --------------------------
	.section	.nv.compat,"",@"SHT_CUDA_COMPAT_INFO"
	.align	4
        /*0000*/ 	.byte	0x02, 0x09, 0x00, 0x00, 0x02, 0x02, 0x01, 0x00, 0x02, 0x05, 0x05, 0x00, 0x03, 0x07, 0x01, 0x01
        /*0010*/ 	.byte	0x02, 0x03, 0x00, 0x00, 0x02, 0x06, 0x01, 0x00, 0x04, 0x0b, 0x08, 0x00, 0x09, 0x00, 0x00, 0x00
        /*0020*/ 	.byte	0x00, 0x00, 0x00, 0x00


//--------------------- .nv.info._Z8kernel_BPi    --------------------------
	.section	.nv.info._Z8kernel_BPi,"",@"SHT_CUDA_INFO"
	.sectionflags	@""
	.align	4


	//----- nvinfo : EIATTR_CUDA_API_VERSION
	.align		4
        /*0000*/ 	.byte	0x04, 0x37
        /*0002*/ 	.short	(.L_13 - .L_12)
.L_12:
        /*0004*/ 	.word	0x00000082


	//----- nvinfo : EIATTR_KPARAM_INFO
	.align		4
.L_13:
        /*0008*/ 	.byte	0x04, 0x17
        /*000a*/ 	.short	(.L_15 - .L_14)
.L_14:
        /*000c*/ 	.word	0x00000000
        /*0010*/ 	.short	0x0000
        /*0012*/ 	.short	0x0000
        /*0014*/ 	.byte	0x00, 0xf5, 0x21, 0x00


	//----- nvinfo : EIATTR_SPARSE_MMA_MASK
	.align		4
.L_15:
        /*0018*/ 	.byte	0x03, 0x50
        /*001a*/ 	.short	0x0000


	//----- nvinfo : EIATTR_MAXREG_COUNT
	.align		4
        /*001c*/ 	.byte	0x03, 0x1b
        /*001e*/ 	.short	0x00ff


	//----- nvinfo : EIATTR_MERCURY_ISA_VERSION
	.align		4
        /*0020*/ 	.byte	0x03, 0x5f
        /*0022*/ 	.short	0x0101


	//----- nvinfo : EIATTR_VRC_CTA_INIT_COUNT
	.align		4
        /*0024*/ 	.byte	0x02, 0x4a
	.zero		1
	.zero		1


	//----- nvinfo : EIATTR_EXIT_INSTR_OFFSETS
	.align		4
        /*0028*/ 	.byte	0x04, 0x1c
        /*002a*/ 	.short	(.L_17 - .L_16)


	//   ....[0]....
.L_16:
        /*002c*/ 	.word	0x00000110


	//----- nvinfo : EIATTR_CBANK_PARAM_SIZE
	.align		4
.L_17:
        /*0030*/ 	.byte	0x03, 0x19
        /*0032*/ 	.short	0x0008


	//----- nvinfo : EIATTR_PARAM_CBANK
	.align		4
        /*0034*/ 	.byte	0x04, 0x0a
        /*0036*/ 	.short	(.L_19 - .L_18)
	.align		4
.L_18:
        /*0038*/ 	.word	index@(.nv.constant0._Z8kernel_BPi)
        /*003c*/ 	.short	0x0380
        /*003e*/ 	.short	0x0008


	//----- nvinfo : EIATTR_SW_WAR
	.align		4
.L_19:
        /*0040*/ 	.byte	0x04, 0x36
        /*0042*/ 	.short	(.L_21 - .L_20)
.L_20:
        /*0044*/ 	.word	0x00000008
.L_21:


//--------------------- .nv.info._Z8kernel_APi    --------------------------
	.section	.nv.info._Z8kernel_APi,"",@"SHT_CUDA_INFO"
	.sectionflags	@""
	.align	4


	//----- nvinfo : EIATTR_CUDA_API_VERSION
	.align		4
        /*0000*/ 	.byte	0x04, 0x37
        /*0002*/ 	.short	(.L_23 - .L_22)
.L_22:
        /*0004*/ 	.word	0x00000082


	//----- nvinfo : EIATTR_KPARAM_INFO
	.align		4
.L_23:
        /*0008*/ 	.byte	0x04, 0x17
        /*000a*/ 	.short	(.L_25 - .L_24)
.L_24:
        /*000c*/ 	.word	0x00000000
        /*0010*/ 	.short	0x0000
        /*0012*/ 	.short	0x0000
        /*0014*/ 	.byte	0x00, 0xf5, 0x21, 0x00


	//----- nvinfo : EIATTR_SPARSE_MMA_MASK
	.align		4
.L_25:
        /*0018*/ 	.byte	0x03, 0x50
        /*001a*/ 	.short	0x0000


	//----- nvinfo : EIATTR_MAXREG_COUNT
	.align		4
        /*001c*/ 	.byte	0x03, 0x1b
        /*001e*/ 	.short	0x00ff


	//----- nvinfo : EIATTR_MERCURY_ISA_VERSION
	.align		4
        /*0020*/ 	.byte	0x03, 0x5f
        /*0022*/ 	.short	0x0101


	//----- nvinfo : EIATTR_VRC_CTA_INIT_COUNT
	.align		4
        /*0024*/ 	.byte	0x02, 0x4a
	.zero		1
	.zero		1


	//----- nvinfo : EIATTR_EXIT_INSTR_OFFSETS
	.align		4
        /*0028*/ 	.byte	0x04, 0x1c
        /*002a*/ 	.short	(.L_27 - .L_26)


	//   ....[0]....
.L_26:
        /*002c*/ 	.word	0x00000100


	//----- nvinfo : EIATTR_CBANK_PARAM_SIZE
	.align		4
.L_27:
        /*0030*/ 	.byte	0x03, 0x19
        /*0032*/ 	.short	0x0008


	//----- nvinfo : EIATTR_PARAM_CBANK
	.align		4
        /*0034*/ 	.byte	0x04, 0x0a
        /*0036*/ 	.short	(.L_29 - .L_28)
	.align		4
.L_28:
        /*0038*/ 	.word	index@(.nv.constant0._Z8kernel_APi)
        /*003c*/ 	.short	0x0380
        /*003e*/ 	.short	0x0008


	//----- nvinfo : EIATTR_SW_WAR
	.align		4
.L_29:
        /*0040*/ 	.byte	0x04, 0x36
        /*0042*/ 	.short	(.L_31 - .L_30)
.L_30:
        /*0044*/ 	.word	0x00000008
.L_31:


//--------------------- .nv.callgraph             --------------------------
	.section	.nv.callgraph,"",@"SHT_CUDA_CALLGRAPH"
	.align	4
	.sectionentsize	8
	.align		4
        /*0000*/ 	.word	0x00000000
	.align		4
        /*0004*/ 	.word	0xffffffff
	.align		4
        /*0008*/ 	.word	0x00000000
	.align		4
        /*000c*/ 	.word	0xfffffffe
	.align		4
        /*0010*/ 	.word	0x00000000
	.align		4
        /*0014*/ 	.word	0xfffffffd
	.align		4
        /*0018*/ 	.word	0x00000000
	.align		4
        /*001c*/ 	.word	0xfffffffc


//--------------------- .text._Z8kernel_BPi       --------------------------
	.section	.text._Z8kernel_BPi,"ax",@progbits
	.align	128
        .global         _Z8kernel_BPi
        .type           _Z8kernel_BPi,@function
        .size           _Z8kernel_BPi,(.L_x_2 - _Z8kernel_BPi)
        .other          _Z8kernel_BPi,@"STO_CUDA_ENTRY STV_DEFAULT"
_Z8kernel_BPi:
.text._Z8kernel_BPi:
[----:B------:R-:W-:Y:S01]  /*0000*/  LDC R1, c[0x0][0x37c] ;  /* 0x0000df00ff017b82 */ /* 0x000fe20000000800 */
[----:B------:R-:W0:Y:S01]  /*0010*/  S2R R0, SR_CTAID.Y ;  /* 0x0000000000007919 */ /* 0x000e220000002600 */
[----:B------:R-:W1:Y:S06]  /*0020*/  LDCU UR6, c[0x0][0x360] ;  /* 0x00006c00ff0677ac */ /* 0x000e6c0008000800 */
[----:B------:R-:W0:Y:S01]  /*0030*/  S2UR UR7, SR_CTAID.X ;  /* 0x00000000000779c3 */ /* 0x000e220000002500 */
[----:B------:R-:W2:Y:S01]  /*0040*/  S2R R7, SR_TID.Y ;  /* 0x0000000000077919 */ /* 0x000ea20000002200 */
[----:B------:R-:W2:Y:S01]  /*0050*/  LDCU UR8, c[0x0][0x364] ;  /* 0x00006c80ff0877ac */ /* 0x000ea20008000800 */
[----:B------:R-:W1:Y:S01]  /*0060*/  S2R R5, SR_TID.X ;  /* 0x0000000000057919 */ /* 0x000e620000002100 */
[----:B------:R-:W3:Y:S04]  /*0070*/  LDCU.64 UR4, c[0x0][0x358] ;  /* 0x00006b00ff0477ac */ /* 0x000ee80008000a00 */
[----:B------:R-:W0:Y:S08]  /*0080*/  LDC R9, c[0x0][0x370] ;  /* 0x0000dc00ff097b82 */ /* 0x000e300000000800 */
[----:B------:R-:W4:Y:S01]  /*0090*/  LDC.64 R2, c[0x0][0x380] ;  /* 0x0000e000ff027b82 */ /* 0x000f220000000a00 */
[----:B0-----:R-:W-:-:S04]  /*00a0*/  IMAD R0, R0, R9, UR7 ;  /* 0x0000000700007e24 */ /* 0x001fc8000f8e0209 */
[----:B--2---:R-:W-:-:S04]  /*00b0*/  IMAD R0, R0, UR8, R7 ;  /* 0x0000000800007c24 */ /* 0x004fc8000f8e0207 */
[----:B-1----:R-:W-:-:S04]  /*00c0*/  IMAD R5, R0, UR6, R5 ;  /* 0x0000000600057c24 */ /* 0x002fc8000f8e0205 */
[----:B----4-:R-:W-:-:S05]  /*00d0*/  IMAD.WIDE R2, R5, 0x4, R2 ;  /* 0x0000000405027825 */ /* 0x010fca00078e0202 */
[----:B---3--:R-:W2:Y:S02]  /*00e0*/  LDG.E R0, desc[UR4][R2.64] ;  /* 0x0000000402007981 */ /* 0x008ea4000c1e1900 */
[----:B--2---:R-:W-:-:S05]  /*00f0*/  IADD3 R5, PT, PT, R0, 0x1, RZ ;  /* 0x0000000100057810 */ /* 0x004fca0007ffe0ff */
[----:B------:R-:W-:Y:S01]  /*0100*/  STG.E desc[UR4][R2.64], R5 ;  /* 0x0000000502007986 */ /* 0x000fe2000c101904 */
[----:B------:R-:W-:Y:S05]  /*0110*/  EXIT ;  /* 0x000000000000794d */ /* 0x000fea0003800000 */
.L_x_0:
[----:B------:R-:W-:-:S00]  /*0120*/  BRA `(.L_x_0) ;  /* 0xfffffffc00fc7947 */ /* 0x000fc0000383ffff */
[----:B------:R-:W-:-:S00]  /*0130*/  NOP ;  /* 0x0000000000007918 */ /* 0x000fc00000000000 */
        /* <DEDUP_REMOVED lines=12> */
.L_x_2:


//--------------------- .text._Z8kernel_APi       --------------------------
	.section	.text._Z8kernel_APi,"ax",@progbits
	.align	128
        .global         _Z8kernel_APi
        .type           _Z8kernel_APi,@function
        .size           _Z8kernel_APi,(.L_x_3 - _Z8kernel_APi)
        .other          _Z8kernel_APi,@"STO_CUDA_ENTRY STV_DEFAULT"
_Z8kernel_APi:
.text._Z8kernel_APi:
[----:B------:R-:W-:Y:S01]  /*0000*/  LDC R1, c[0x0][0x37c] ;  /* 0x0000df00ff017b82 */ /* 0x000fe20000000800 */
[----:B------:R-:W0:Y:S01]  /*0010*/  S2R R0, SR_CTAID.Y ;  /* 0x0000000000007919 */ /* 0x000e220000002600 */
[----:B------:R-:W1:Y:S06]  /*0020*/  LDCU UR6, c[0x0][0x360] ;  /* 0x00006c00ff0677ac */ /* 0x000e6c0008000800 */
[----:B------:R-:W0:Y:S01]  /*0030*/  S2UR UR4, SR_CTAID.X ;  /* 0x00000000000479c3 */ /* 0x000e220000002500 */
[----:B------:R-:W2:Y:S01]  /*0040*/  S2R R7, SR_TID.Y ;  /* 0x0000000000077919 */ /* 0x000ea20000002200 */
[----:B------:R-:W2:Y:S01]  /*0050*/  LDCU UR7, c[0x0][0x364] ;  /* 0x00006c80ff0777ac */ /* 0x000ea20008000800 */
[----:B------:R-:W1:Y:S05]  /*0060*/  S2R R5, SR_TID.X ;  /* 0x0000000000057919 */ /* 0x000e6a0000002100 */
[----:B------:R-:W0:Y:S08]  /*0070*/  LDC R9, c[0x0][0x370] ;  /* 0x0000dc00ff097b82 */ /* 0x000e300000000800 */
[----:B------:R-:W3:Y:S01]  /*0080*/  LDC.64 R2, c[0x0][0x380] ;  /* 0x0000e000ff027b82 */ /* 0x000ee20000000a00 */
[----:B0-----:R-:W-:Y:S01]  /*0090*/  IMAD R0, R0, R9, UR4 ;  /* 0x0000000400007e24 */ /* 0x001fe2000f8e0209 */
[----:B------:R-:W0:Y:S03]  /*00a0*/  LDCU.64 UR4, c[0x0][0x358] ;  /* 0x00006b00ff0477ac */ /* 0x000e260008000a00 */
[----:B--2---:R-:W-:-:S04]  /*00b0*/  IMAD R0, R0, UR7, R7 ;  /* 0x0000000700007c24 */ /* 0x004fc8000f8e0207 */
[----:B-1----:R-:W-:-:S04]  /*00c0*/  IMAD R5, R0, UR6, R5 ;  /* 0x0000000600057c24 */ /* 0x002fc8000f8e0205 */
[C---:B---3--:R-:W-:Y:S01]  /*00d0*/  IMAD.WIDE R2, R5.reuse, 0x4, R2 ;  /* 0x0000000405027825 */ /* 0x048fe200078e0202 */
[----:B------:R-:W-:-:S05]  /*00e0*/  IADD3 R5, PT, PT, R5, 0x1, RZ ;  /* 0x0000000105057810 */ /* 0x000fca0007ffe0ff */
[----:B0-----:R-:W-:Y:S01]  /*00f0*/  STG.E desc[UR4][R2.64], R5 ;  /* 0x0000000502007986 */ /* 0x001fe2000c101904 */
[----:B------:R-:W-:Y:S05]  /*0100*/  EXIT ;  /* 0x000000000000794d */ /* 0x000fea0003800000 */
.L_x_1:
        /* <DEDUP_REMOVED lines=15> */
.L_x_3:


//--------------------- .nv.shared.reserved.0     --------------------------
	.section	.nv.shared.reserved.0,"aw",@nobits
	.weak		__nv_reservedSMEM_offset_0_alias
	.size		__nv_reservedSMEM_offset_0_alias, 0, 64
	.other		__nv_reservedSMEM_offset_0_alias,@"STO_CUDA_RESERVED_SHARED STV_DEFAULT"
__nv_reservedSMEM_offset_0_alias:
	.zero		0
	.zero		64


//--------------------- .nv.constant0._Z8kernel_BPi --------------------------
	.section	.nv.constant0._Z8kernel_BPi,"a",@progbits
	.sectionflags	@""
	.align	4
.nv.constant0._Z8kernel_BPi:
	.zero		904


//--------------------- .nv.constant0._Z8kernel_APi --------------------------
	.section	.nv.constant0._Z8kernel_APi,"a",@progbits
	.sectionflags	@""
	.align	4
.nv.constant0._Z8kernel_APi:
	.zero		904


//--------------------- SYMBOLS --------------------------

	.type		.nv.reservedSmem.offset0,@object
	.size		.nv.reservedSmem.offset0,0x4
